//
// Generated by NVIDIA NVVM Compiler
//
// Compiler Build ID: CL-36424714
// Cuda compilation tools, release 13.0, V13.0.88
// Based on NVVM 20.0.0
//

.version 9.0
.target sm_100
.address_size 64

	// .globl	_Z9maxReducePKfPfi
.extern .shared .align 16 .b8 tempArray[];

.visible .entry _Z9maxReducePKfPfi(
	.param .u64 .ptr .align 1 _Z9maxReducePKfPfi_param_0,
	.param .u64 .ptr .align 1 _Z9maxReducePKfPfi_param_1,
	.param .u32 _Z9maxReducePKfPfi_param_2
)
{
	.reg .pred 	%p<5>;
	.reg .b32 	%r<14>;
	.reg .b32 	%f<5>;
	.reg .b64 	%rd<12>;

	ld.param.u64 	%rd3, [_Z9maxReducePKfPfi_param_0];
	ld.param.u64 	%rd4, [_Z9maxReducePKfPfi_param_1];
	ld.param.u32 	%r5, [_Z9maxReducePKfPfi_param_2];
	cvta.to.global.u64 	%rd1, %rd4;
	mov.u32 	%r6, %ctaid.x;
	mov.u32 	%r7, %ntid.x;
	mov.u32 	%r8, %tid.x;
	mad.lo.s32 	%r1, %r6, %r7, %r8;
	setp.ge.s32 	%p1, %r1, %r5;
	@%p1 bra 	$L__BB0_2;
	cvta.to.global.u64 	%rd5, %rd3;
	mul.wide.s32 	%rd6, %r1, 4;
	add.s64 	%rd7, %rd5, %rd6;
	ld.global.f32 	%f1, [%rd7];
	add.s64 	%rd8, %rd1, %rd6;
	st.global.f32 	[%rd8], %f1;
$L__BB0_2:
	bar.sync 	0;
	add.s32 	%r9, %r5, 1;
	setp.lt.u32 	%p2, %r9, 3;
	@%p2 bra 	$L__BB0_7;
	shr.u32 	%r10, %r5, 31;
	add.s32 	%r11, %r5, %r10;
	shr.s32 	%r13, %r11, 1;
	mul.wide.s32 	%rd9, %r1, 4;
	add.s64 	%rd2, %rd1, %rd9;
$L__BB0_4:
	setp.ge.u32 	%p3, %r1, %r13;
	@%p3 bra 	$L__BB0_6;
	add.s32 	%r12, %r13, %r1;
	mul.wide.u32 	%rd10, %r12, 4;
	add.s64 	%rd11, %rd1, %rd10;
	ld.global.f32 	%f2, [%rd11];
	ld.global.f32 	%f3, [%rd2];
	max.f32 	%f4, %f2, %f3;
	st.global.f32 	[%rd2], %f4;
$L__BB0_6:
	bar.sync 	0;
	shr.u32 	%r4, %r13, 1;
	setp.gt.u32 	%p4, %r13, 1;
	mov.u32 	%r13, %r4;
	@%p4 bra 	$L__BB0_4;
$L__BB0_7:
	ret;

}
	// .globl	_Z9minReducePKfPfi
.visible .entry _Z9minReducePKfPfi(
	.param .u64 .ptr .align 1 _Z9minReducePKfPfi_param_0,
	.param .u64 .ptr .align 1 _Z9minReducePKfPfi_param_1,
	.param .u32 _Z9minReducePKfPfi_param_2
)
{
	.reg .pred 	%p<5>;
	.reg .b32 	%r<14>;
	.reg .b32 	%f<5>;
	.reg .b64 	%rd<12>;

	ld.param.u64 	%rd3, [_Z9minReducePKfPfi_param_0];
	ld.param.u64 	%rd4, [_Z9minReducePKfPfi_param_1];
	ld.param.u32 	%r5, [_Z9minReducePKfPfi_param_2];
	cvta.to.global.u64 	%rd1, %rd4;
	mov.u32 	%r6, %ctaid.x;
	mov.u32 	%r7, %ntid.x;
	mov.u32 	%r8, %tid.x;
	mad.lo.s32 	%r1, %r6, %r7, %r8;
	setp.ge.s32 	%p1, %r1, %r5;
	@%p1 bra 	$L__BB1_2;
	cvta.to.global.u64 	%rd5, %rd3;
	mul.wide.s32 	%rd6, %r1, 4;
	add.s64 	%rd7, %rd5, %rd6;
	ld.global.f32 	%f1, [%rd7];
	add.s64 	%rd8, %rd1, %rd6;
	st.global.f32 	[%rd8], %f1;
$L__BB1_2:
	bar.sync 	0;
	add.s32 	%r9, %r5, 1;
	setp.lt.u32 	%p2, %r9, 3;
	@%p2 bra 	$L__BB1_7;
	shr.u32 	%r10, %r5, 31;
	add.s32 	%r11, %r5, %r10;
	shr.s32 	%r13, %r11, 1;
	mul.wide.s32 	%rd9, %r1, 4;
	add.s64 	%rd2, %rd1, %rd9;
$L__BB1_4:
	setp.ge.u32 	%p3, %r1, %r13;
	@%p3 bra 	$L__BB1_6;
	add.s32 	%r12, %r13, %r1;
	mul.wide.u32 	%rd10, %r12, 4;
	add.s64 	%rd11, %rd1, %rd10;
	ld.global.f32 	%f2, [%rd11];
	ld.global.f32 	%f3, [%rd2];
	min.f32 	%f4, %f2, %f3;
	st.global.f32 	[%rd2], %f4;
$L__BB1_6:
	bar.sync 	0;
	shr.u32 	%r4, %r13, 1;
	setp.gt.u32 	%p4, %r13, 1;
	mov.u32 	%r13, %r4;
	@%p4 bra 	$L__BB1_4;
$L__BB1_7:
	ret;

}
	// .globl	_Z9histogramPKfPjiiff
.visible .entry _Z9histogramPKfPjiiff(
	.param .u64 .ptr .align 1 _Z9histogramPKfPjiiff_param_0,
	.param .u64 .ptr .align 1 _Z9histogramPKfPjiiff_param_1,
	.param .u32 _Z9histogramPKfPjiiff_param_2,
	.param .u32 _Z9histogramPKfPjiiff_param_3,
	.param .f32 _Z9histogramPKfPjiiff_param_4,
	.param .f32 _Z9histogramPKfPjiiff_param_5
)
{
	.reg .pred 	%p<2>;
	.reg .b32 	%r<9>;
	.reg .b32 	%f<8>;
	.reg .b64 	%rd<9>;

	ld.param.u64 	%rd1, [_Z9histogramPKfPjiiff_param_0];
	ld.param.u64 	%rd2, [_Z9histogramPKfPjiiff_param_1];
	ld.param.u32 	%r3, [_Z9histogramPKfPjiiff_param_2];
	ld.param.u32 	%r2, [_Z9histogramPKfPjiiff_param_3];
	ld.param.f32 	%f1, [_Z9histogramPKfPjiiff_param_4];
	ld.param.f32 	%f2, [_Z9histogramPKfPjiiff_param_5];
	mov.u32 	%r4, %ctaid.x;
	mov.u32 	%r5, %ntid.x;
	mov.u32 	%r6, %tid.x;
	mad.lo.s32 	%r1, %r4, %r5, %r6;
	setp.ge.s32 	%p1, %r1, %r3;
	@%p1 bra 	$L__BB2_2;
	cvta.to.global.u64 	%rd3, %rd1;
	cvta.to.global.u64 	%rd4, %rd2;
	mul.wide.s32 	%rd5, %r1, 4;
	add.s64 	%rd6, %rd3, %rd5;
	ld.global.f32 	%f3, [%rd6];
	sub.f32 	%f4, %f3, %f1;
	div.rn.f32 	%f5, %f4, %f2;
	cvt.rn.f32.s32 	%f6, %r2;
	mul.f32 	%f7, %f5, %f6;
	cvt.rzi.s32.f32 	%r7, %f7;
	mul.wide.s32 	%rd7, %r7, 4;
	add.s64 	%rd8, %rd4, %rd7;
	atom.global.add.u32 	%r8, [%rd8], 1;
$L__BB2_2:
	ret;

}
	// .globl	_Z13exclusiveScanPji
.visible .entry _Z13exclusiveScanPji(
	.param .u64 .ptr .align 1 _Z13exclusiveScanPji_param_0,
	.param .u32 _Z13exclusiveScanPji_param_1
)
{
	.reg .pred 	%p<8>;
	.reg .b32 	%r<57>;
	.reg .b32 	%f<12>;
	.reg .b64 	%rd<7>;

	ld.param.u64 	%rd3, [_Z13exclusiveScanPji_param_0];
	ld.param.u32 	%r16, [_Z13exclusiveScanPji_param_1];
	cvta.to.global.u64 	%rd4, %rd3;
	mov.u32 	%r18, %ctaid.x;
	mov.u32 	%r19, %ntid.x;
	mov.u32 	%r1, %tid.x;
	mad.lo.s32 	%r20, %r18, %r19, %r1;
	shr.u32 	%r21, %r16, 31;
	add.s32 	%r22, %r16, %r21;
	shr.s32 	%r23, %r22, 1;
	mul.wide.s32 	%rd5, %r20, 4;
	add.s64 	%rd1, %rd4, %rd5;
	ld.global.u32 	%r24, [%rd1];
	cvt.rn.f32.u32 	%f1, %r24;
	shl.b32 	%r25, %r1, 2;
	mov.u32 	%r26, tempArray;
	add.s32 	%r2, %r26, %r25;
	st.shared.f32 	[%r2], %f1;
	mul.wide.s32 	%rd6, %r23, 4;
	add.s64 	%rd2, %rd1, %rd6;
	ld.global.u32 	%r27, [%rd2];
	cvt.rn.f32.u32 	%f2, %r27;
	shl.b32 	%r28, %r23, 2;
	add.s32 	%r3, %r2, %r28;
	st.shared.f32 	[%r3], %f2;
	shr.s32 	%r52, %r16, 1;
	setp.lt.s32 	%p1, %r52, 1;
	mov.b32 	%r54, 1;
	@%p1 bra 	$L__BB3_5;
	shl.b32 	%r30, %r1, 1;
	or.b32  	%r5, %r30, 1;
	mov.b32 	%r54, 1;
$L__BB3_2:
	bar.sync 	0;
	setp.ge.s32 	%p2, %r1, %r52;
	@%p2 bra 	$L__BB3_4;
	mul.lo.s32 	%r31, %r54, %r5;
	shl.b32 	%r32, %r31, 2;
	add.s32 	%r34, %r26, %r32;
	ld.shared.f32 	%f3, [%r34+-4];
	shl.b32 	%r35, %r54, 2;
	add.s32 	%r36, %r34, %r35;
	ld.shared.f32 	%f4, [%r36+-4];
	add.f32 	%f5, %f3, %f4;
	st.shared.f32 	[%r36+-4], %f5;
$L__BB3_4:
	shl.b32 	%r54, %r54, 1;
	shr.u32 	%r9, %r52, 1;
	setp.gt.u32 	%p3, %r52, 1;
	mov.u32 	%r52, %r9;
	@%p3 bra 	$L__BB3_2;
$L__BB3_5:
	setp.ne.s32 	%p4, %r1, 0;
	@%p4 bra 	$L__BB3_7;
	shl.b32 	%r37, %r16, 2;
	add.s32 	%r39, %r26, %r37;
	mov.b32 	%r40, 0;
	st.shared.u32 	[%r39+-4], %r40;
$L__BB3_7:
	setp.lt.s32 	%p5, %r16, 2;
	@%p5 bra 	$L__BB3_12;
	shl.b32 	%r42, %r1, 1;
	or.b32  	%r11, %r42, 1;
	mov.b32 	%r55, 1;
$L__BB3_9:
	shr.s32 	%r54, %r54, 1;
	bar.sync 	0;
	setp.ge.s32 	%p6, %r1, %r55;
	@%p6 bra 	$L__BB3_11;
	mul.lo.s32 	%r43, %r54, %r11;
	shl.b32 	%r44, %r43, 2;
	add.s32 	%r46, %r26, %r44;
	ld.shared.f32 	%f6, [%r46+-4];
	cvt.rzi.s32.f32 	%r47, %f6;
	shl.b32 	%r48, %r54, 2;
	add.s32 	%r49, %r46, %r48;
	ld.shared.f32 	%f7, [%r49+-4];
	st.shared.f32 	[%r46+-4], %f7;
	cvt.rn.f32.s32 	%f8, %r47;
	add.f32 	%f9, %f7, %f8;
	st.shared.f32 	[%r49+-4], %f9;
$L__BB3_11:
	shl.b32 	%r55, %r55, 1;
	setp.lt.s32 	%p7, %r55, %r16;
	@%p7 bra 	$L__BB3_9;
$L__BB3_12:
	bar.sync 	0;
	ld.shared.f32 	%f10, [%r2];
	cvt.rzi.u32.f32 	%r50, %f10;
	st.global.u32 	[%rd1], %r50;
	ld.shared.f32 	%f11, [%r3];
	cvt.rzi.u32.f32 	%r51, %f11;
	st.global.u32 	[%rd2], %r51;
	ret;

}


// ===== COMPILED SASS (sm_100) =====

	.target	sm_100

	.elftype	@"ET_EXEC"


//--------------------- .note.nv.tkinfo           --------------------------
	.section	.note.nv.tkinfo,"",@"SHT_NOTE"
	.sectionflags	@"SHF_NOTE_NV_TKINFO"
	.tkinfo
        /*0018*/ 	.word	0x00000002
        /*0030*/ 	.string	""
        /*0030*/ 	.string	"ptxas"
        /*0030*/ 	.string	"Cuda compilation tools, release 13.0, V13.0.88"
        /*0030*/ 	.string	"Build cuda_13.0.r13.0/compiler.36424714_0"
        /*0030*/ 	.string	"-arch sm_100 -m 64 "



//--------------------- .note.nv.cuinfo           --------------------------
	.section	.note.nv.cuinfo,"",@"SHT_NOTE"
	.sectionflags	@"SHF_NOTE_NV_CUINFO"
        /*0018*/ 	.short	0x0002
        /*001a*/ 	.short	0x0064
        /*001c*/ 	.short	0x0082
	.zero		2


//--------------------- .nv.info                  --------------------------
	.section	.nv.info,"",@"SHT_CUDA_INFO"
	.align	4


	//----- nvinfo : EIATTR_REGCOUNT
	.align		4
        /*0000*/ 	.byte	0x04, 0x2f
        /*0002*/ 	.short	(.L_1 - .L_0)
	.align		4
.L_0:
        /*0004*/ 	.word	index@(_Z9maxReducePKfPfi)
        /*0008*/ 	.word	0x0000000e


	//----- nvinfo : EIATTR_FRAME_SIZE
	.align		4
.L_1:
        /*000c*/ 	.byte	0x04, 0x11
        /*000e*/ 	.short	(.L_3 - .L_2)
	.align		4
.L_2:
        /*0010*/ 	.word	index@(_Z9maxReducePKfPfi)
        /*0014*/ 	.word	0x00000000


	//----- nvinfo : EIATTR_REGCOUNT
	.align		4
.L_3:
        /*0018*/ 	.byte	0x04, 0x2f
        /*001a*/ 	.short	(.L_5 - .L_4)
	.align		4
.L_4:
        /*001c*/ 	.word	index@(_Z9minReducePKfPfi)
        /*0020*/ 	.word	0x0000000e


	//----- nvinfo : EIATTR_FRAME_SIZE
	.align		4
.L_5:
        /*0024*/ 	.byte	0x04, 0x11
        /*0026*/ 	.short	(.L_7 - .L_6)
	.align		4
.L_6:
        /*0028*/ 	.word	index@(_Z9minReducePKfPfi)
        /*002c*/ 	.word	0x00000000


	//----- nvinfo : EIATTR_REGCOUNT
	.align		4
.L_7:
        /*0030*/ 	.byte	0x04, 0x2f
        /*0032*/ 	.short	(.L_9 - .L_8)
	.align		4
.L_8:
        /*0034*/ 	.word	index@(_Z9histogramPKfPjiiff)
        /*0038*/ 	.word	0x0000000e


	//----- nvinfo : EIATTR_FRAME_SIZE
	.align		4
.L_9:
        /*003c*/ 	.byte	0x04, 0x11
        /*003e*/ 	.short	(.L_11 - .L_10)
	.align		4
.L_10:
        /*0040*/ 	.word	index@($__internal_0_$__cuda_sm3x_div_rn_noftz_f32_slowpath)
        /*0044*/ 	.word	0x00000000


	//----- nvinfo : EIATTR_FRAME_SIZE
	.align		4
.L_11:
        /*0048*/ 	.byte	0x04, 0x11
        /*004a*/ 	.short	(.L_13 - .L_12)
	.align		4
.L_12:
        /*004c*/ 	.word	index@(_Z9histogramPKfPjiiff)
        /*0050*/ 	.word	0x00000000


	//----- nvinfo : EIATTR_REGCOUNT
	.align		4
.L_13:
        /*0054*/ 	.byte	0x04, 0x2f
        /*0056*/ 	.short	(.L_15 - .L_14)
	.align		4
.L_14:
        /*0058*/ 	.word	index@(_Z13exclusiveScanPji)
        /*005c*/ 	.word	0x00000013


	//----- nvinfo : EIATTR_FRAME_SIZE
	.align		4
.L_15:
        /*0060*/ 	.byte	0x04, 0x11
        /*0062*/ 	.short	(.L_17 - .L_16)
	.align		4
.L_16:
        /*0064*/ 	.word	index@(_Z13exclusiveScanPji)
        /*0068*/ 	.word	0x00000000


	//----- nvinfo : EIATTR_MIN_STACK_SIZE
	.align		4
.L_17:
        /*006c*/ 	.byte	0x04, 0x12
        /*006e*/ 	.short	(.L_19 - .L_18)
	.align		4
.L_18:
        /*0070*/ 	.word	index@(_Z13exclusiveScanPji)
        /*0074*/ 	.word	0x00000000


	//----- nvinfo : EIATTR_MIN_STACK_SIZE
	.align		4
.L_19:
        /*0078*/ 	.byte	0x04, 0x12
        /*007a*/ 	.short	(.L_21 - .L_20)
	.align		4
.L_20:
        /*007c*/ 	.word	index@(_Z9histogramPKfPjiiff)
        /*0080*/ 	.word	0x00000000


	//----- nvinfo : EIATTR_MIN_STACK_SIZE
	.align		4
.L_21:
        /*0084*/ 	.byte	0x04, 0x12
        /*0086*/ 	.short	(.L_23 - .L_22)
	.align		4
.L_22:
        /*0088*/ 	.word	index@(_Z9minReducePKfPfi)
        /*008c*/ 	.word	0x00000000


	//----- nvinfo : EIATTR_MIN_STACK_SIZE
	.align		4
.L_23:
        /*0090*/ 	.byte	0x04, 0x12
        /*0092*/ 	.short	(.L_25 - .L_24)
	.align		4
.L_24:
        /*0094*/ 	.word	index@(_Z9maxReducePKfPfi)
        /*0098*/ 	.word	0x00000000
.L_25:


//--------------------- .nv.compat                --------------------------
	.section	.nv.compat,"",@"SHT_CUDA_COMPAT_INFO"
	.align	4
        /*0000*/ 	.byte	0x02, 0x09, 0x00, 0x00, 0x02, 0x02, 0x01, 0x00, 0x02, 0x05, 0x05, 0x00, 0x03, 0x07, 0x01, 0x01
        /*0010*/ 	.byte	0x02, 0x03, 0x00, 0x00, 0x02, 0x06, 0x01, 0x00, 0x04, 0x0b, 0x08, 0x00, 0x01, 0x00, 0x00, 0x00
        /*0020*/ 	.byte	0x00, 0x00, 0x00, 0x00


//--------------------- .nv.info._Z13exclusiveScanPji --------------------------
	.section	.nv.info._Z13exclusiveScanPji,"",@"SHT_CUDA_INFO"
	.sectionflags	@""
	.align	4


	//----- nvinfo : EIATTR_CUDA_API_VERSION
	.align		4
        /*0000*/ 	.byte	0x04, 0x37
        /*0002*/ 	.short	(.L_27 - .L_26)
.L_26:
        /*0004*/ 	.word	0x00000082


	//----- nvinfo : EIATTR_KPARAM_INFO
	.align		4
.L_27:
        /*0008*/ 	.byte	0x04, 0x17
        /*000a*/ 	.short	(.L_29 - .L_28)
.L_28:
        /*000c*/ 	.word	0x00000000
        /*0010*/ 	.short	0x0001
        /*0012*/ 	.short	0x0008
        /*0014*/ 	.byte	0x00, 0xf0, 0x11, 0x00


	//----- nvinfo : EIATTR_KPARAM_INFO
	.align		4
.L_29:
        /*0018*/ 	.byte	0x04, 0x17
        /*001a*/ 	.short	(.L_31 - .L_30)
.L_30:
        /*001c*/ 	.word	0x00000000
        /*0020*/ 	.short	0x0000
        /*0022*/ 	.short	0x0000
        /*0024*/ 	.byte	0x00, 0xf5, 0x21, 0x00


	//----- nvinfo : EIATTR_SPARSE_MMA_MASK
	.align		4
.L_31:
        /*0028*/ 	.byte	0x03, 0x50
        /*002a*/ 	.short	0x0000


	//----- nvinfo : EIATTR_MAXREG_COUNT
	.align		4
        /*002c*/ 	.byte	0x03, 0x1b
        /*002e*/ 	.short	0x00ff


	//----- nvinfo : EIATTR_NUM_BARRIERS
	.align		4
        /*0030*/ 	.byte	0x02, 0x4c
        /*0032*/ 	.byte	0x01
	.zero		1


	//----- nvinfo : EIATTR_MERCURY_ISA_VERSION
	.align		4
        /*0034*/ 	.byte	0x03, 0x5f
        /*0036*/ 	.short	0x0101


	//----- nvinfo : EIATTR_VRC_CTA_INIT_COUNT
	.align		4
        /*0038*/ 	.byte	0x02, 0x4a
	.zero		1
	.zero		1


	//----- nvinfo : EIATTR_EXIT_INSTR_OFFSETS
	.align		4
        /*003c*/ 	.byte	0x04, 0x1c
        /*003e*/ 	.short	(.L_33 - .L_32)


	//   ....[0]....
.L_32:
        /*0040*/ 	.word	0x000004d0


	//----- nvinfo : EIATTR_CRS_STACK_SIZE
	.align		4
.L_33:
        /*0044*/ 	.byte	0x04, 0x1e
        /*0046*/ 	.short	(.L_35 - .L_34)
.L_34:
        /*0048*/ 	.word	0x00000000


	//----- nvinfo : EIATTR_CBANK_PARAM_SIZE
	.align		4
.L_35:
        /*004c*/ 	.byte	0x03, 0x19
        /*004e*/ 	.short	0x000c


	//----- nvinfo : EIATTR_PARAM_CBANK
	.align		4
        /*0050*/ 	.byte	0x04, 0x0a
        /*0052*/ 	.short	(.L_37 - .L_36)
	.align		4
.L_36:
        /*0054*/ 	.word	index@(.nv.constant0._Z13exclusiveScanPji)
        /*0058*/ 	.short	0x0380
        /*005a*/ 	.short	0x000c


	//----- nvinfo : EIATTR_SW_WAR
	.align		4
.L_37:
        /*005c*/ 	.byte	0x04, 0x36
        /*005e*/ 	.short	(.L_39 - .L_38)
.L_38:
        /*0060*/ 	.word	0x00000008
.L_39:


//--------------------- .nv.info._Z9histogramPKfPjiiff --------------------------
	.section	.nv.info._Z9histogramPKfPjiiff,"",@"SHT_CUDA_INFO"
	.sectionflags	@""
	.align	4


	//----- nvinfo : EIATTR_CUDA_API_VERSION
	.align		4
        /*0000*/ 	.byte	0x04, 0x37
        /*0002*/ 	.short	(.L_41 - .L_40)
.L_40:
        /*0004*/ 	.word	0x00000082


	//----- nvinfo : EIATTR_KPARAM_INFO
	.align		4
.L_41:
        /*0008*/ 	.byte	0x04, 0x17
        /*000a*/ 	.short	(.L_43 - .L_42)
.L_42:
        /*000c*/ 	.word	0x00000000
        /*0010*/ 	.short	0x0005
        /*0012*/ 	.short	0x001c
        /*0014*/ 	.byte	0x00, 0xf0, 0x11, 0x00


	//----- nvinfo : EIATTR_KPARAM_INFO
	.align		4
.L_43:
        /*0018*/ 	.byte	0x04, 0x17
        /*001a*/ 	.short	(.L_45 - .L_44)
.L_44:
        /*001c*/ 	.word	0x00000000
        /*0020*/ 	.short	0x0004
        /*0022*/ 	.short	0x0018
        /*0024*/ 	.byte	0x00, 0xf0, 0x11, 0x00


	//----- nvinfo : EIATTR_KPARAM_INFO
	.align		4
.L_45:
        /*0028*/ 	.byte	0x04, 0x17
        /*002a*/ 	.short	(.L_47 - .L_46)
.L_46:
        /*002c*/ 	.word	0x00000000
        /*0030*/ 	.short	0x0003
        /*0032*/ 	.short	0x0014
        /*0034*/ 	.byte	0x00, 0xf0, 0x11, 0x00


	//----- nvinfo : EIATTR_KPARAM_INFO
	.align		4
.L_47:
        /*0038*/ 	.byte	0x04, 0x17
        /*003a*/ 	.short	(.L_49 - .L_48)
.L_48:
        /*003c*/ 	.word	0x00000000
        /*0040*/ 	.short	0x0002
        /*0042*/ 	.short	0x0010
        /*0044*/ 	.byte	0x00, 0xf0, 0x11, 0x00


	//----- nvinfo : EIATTR_KPARAM_INFO
	.align		4
.L_49:
        /*0048*/ 	.byte	0x04, 0x17
        /*004a*/ 	.short	(.L_51 - .L_50)
.L_50:
        /*004c*/ 	.word	0x00000000
        /*0050*/ 	.short	0x0001
        /*0052*/ 	.short	0x0008
        /*0054*/ 	.byte	0x00, 0xf5, 0x21, 0x00


	//----- nvinfo : EIATTR_KPARAM_INFO
	.align		4
.L_51:
        /*0058*/ 	.byte	0x04, 0x17
        /*005a*/ 	.short	(.L_53 - .L_52)
.L_52:
        /*005c*/ 	.word	0x00000000
        /*0060*/ 	.short	0x0000
        /*0062*/ 	.short	0x0000
        /*0064*/ 	.byte	0x00, 0xf5, 0x21, 0x00


	//----- nvinfo : EIATTR_SPARSE_MMA_MASK
	.align		4
.L_53:
        /*0068*/ 	.byte	0x03, 0x50
        /*006a*/ 	.short	0x0000


	//----- nvinfo : EIATTR_MAXREG_COUNT
	.align		4
        /*006c*/ 	.byte	0x03, 0x1b
        /*006e*/ 	.short	0x00ff


	//----- nvinfo : EIATTR_MERCURY_ISA_VERSION
	.align		4
        /*0070*/ 	.byte	0x03, 0x5f
        /*0072*/ 	.short	0x0101


	//----- nvinfo : EIATTR_VRC_CTA_INIT_COUNT
	.align		4
        /*0074*/ 	.byte	0x02, 0x4a
	.zero		1
	.zero		1


	//----- nvinfo : EIATTR_EXIT_INSTR_OFFSETS
	.align		4
        /*0078*/ 	.byte	0x04, 0x1c
        /*007a*/ 	.short	(.L_55 - .L_54)


	//   ....[0]....
.L_54:
        /*007c*/ 	.word	0x00000070


	//   ....[1]....
        /*0080*/ 	.word	0x00000220


	//----- nvinfo : EIATTR_CRS_STACK_SIZE
	.align		4
.L_55:
        /*0084*/ 	.byte	0x04, 0x1e
        /*0086*/ 	.short	(.L_57 - .L_56)
.L_56:
        /*0088*/ 	.word	0x00000000


	//----- nvinfo : EIATTR_CBANK_PARAM_SIZE
	.align		4
.L_57:
        /*008c*/ 	.byte	0x03, 0x19
        /*008e*/ 	.short	0x0020


	//----- nvinfo : EIATTR_PARAM_CBANK
	.align		4
        /*0090*/ 	.byte	0x04, 0x0a
        /*0092*/ 	.short	(.L_59 - .L_58)
	.align		4
.L_58:
        /*0094*/ 	.word	index@(.nv.constant0._Z9histogramPKfPjiiff)
        /*0098*/ 	.short	0x0380
        /*009a*/ 	.short	0x0020


	//----- nvinfo : EIATTR_SW_WAR
	.align		4
.L_59:
        /*009c*/ 	.byte	0x04, 0x36
        /*009e*/ 	.short	(.L_61 - .L_60)
.L_60:
        /*00a0*/ 	.word	0x00000008
.L_61:


//--------------------- .nv.info._Z9minReducePKfPfi --------------------------
	.section	.nv.info._Z9minReducePKfPfi,"",@"SHT_CUDA_INFO"
	.sectionflags	@""
	.align	4


	//----- nvinfo : EIATTR_CUDA_API_VERSION
	.align		4
        /*0000*/ 	.byte	0x04, 0x37
        /*0002*/ 	.short	(.L_63 - .L_62)
.L_62:
        /*0004*/ 	.word	0x00000082


	//----- nvinfo : EIATTR_KPARAM_INFO
	.align		4
.L_63:
        /*0008*/ 	.byte	0x04, 0x17
        /*000a*/ 	.short	(.L_65 - .L_64)
.L_64:
        /*000c*/ 	.word	0x00000000
        /*0010*/ 	.short	0x0002
        /*0012*/ 	.short	0x0010
        /*0014*/ 	.byte	0x00, 0xf0, 0x11, 0x00


	//----- nvinfo : EIATTR_KPARAM_INFO
	.align		4
.L_65:
        /*0018*/ 	.byte	0x04, 0x17
        /*001a*/ 	.short	(.L_67 - .L_66)
.L_66:
        /*001c*/ 	.word	0x00000000
        /*0020*/ 	.short	0x0001
        /*0022*/ 	.short	0x0008
        /*0024*/ 	.byte	0x00, 0xf5, 0x21, 0x00


	//----- nvinfo : EIATTR_KPARAM_INFO
	.align		4
.L_67:
        /*0028*/ 	.byte	0x04, 0x17
        /*002a*/ 	.short	(.L_69 - .L_68)
.L_68:
        /*002c*/ 	.word	0x00000000
        /*0030*/ 	.short	0x0000
        /*0032*/ 	.short	0x0000
        /*0034*/ 	.byte	0x00, 0xf5, 0x21, 0x00


	//----- nvinfo : EIATTR_SPARSE_MMA_MASK
	.align		4
.L_69:
        /*0038*/ 	.byte	0x03, 0x50
        /*003a*/ 	.short	0x0000


	//----- nvinfo : EIATTR_MAXREG_COUNT
	.align		4
        /*003c*/ 	.byte	0x03, 0x1b
        /*003e*/ 	.short	0x00ff


	//----- nvinfo : EIATTR_NUM_BARRIERS
	.align		4
        /*0040*/ 	.byte	0x02, 0x4c
        /*0042*/ 	.byte	0x01
	.zero		1


	//----- nvinfo : EIATTR_MERCURY_ISA_VERSION
	.align		4
        /*0044*/ 	.byte	0x03, 0x5f
        /*0046*/ 	.short	0x0101


	//----- nvinfo : EIATTR_VRC_CTA_INIT_COUNT
	.align		4
        /*0048*/ 	.byte	0x02, 0x4a
	.zero		1
	.zero		1


	//----- nvinfo : EIATTR_EXIT_INSTR_OFFSETS
	.align		4
        /*004c*/ 	.byte	0x04, 0x1c
        /*004e*/ 	.short	(.L_71 - .L_70)


	//   ....[0]....
.L_70:
        /*0050*/ 	.word	0x00000140


	//   ....[1]....
        /*0054*/ 	.word	0x00000280


	//----- nvinfo : EIATTR_CRS_STACK_SIZE
	.align		4
.L_71:
        /*0058*/ 	.byte	0x04, 0x1e
        /*005a*/ 	.short	(.L_73 - .L_72)
.L_72:
        /*005c*/ 	.word	0x00000000


	//----- nvinfo : EIATTR_CBANK_PARAM_SIZE
	.align		4
.L_73:
        /*0060*/ 	.byte	0x03, 0x19
        /*0062*/ 	.short	0x0014


	//----- nvinfo : EIATTR_PARAM_CBANK
	.align		4
        /*0064*/ 	.byte	0x04, 0x0a
        /*0066*/ 	.short	(.L_75 - .L_74)
	.align		4
.L_74:
        /*0068*/ 	.word	index@(.nv.constant0._Z9minReducePKfPfi)
        /*006c*/ 	.short	0x0380
        /*006e*/ 	.short	0x0014


	//----- nvinfo : EIATTR_SW_WAR
	.align		4
.L_75:
        /*0070*/ 	.byte	0x04, 0x36
        /*0072*/ 	.short	(.L_77 - .L_76)
.L_76:
        /*0074*/ 	.word	0x00000008
.L_77:


//--------------------- .nv.info._Z9maxReducePKfPfi --------------------------
	.section	.nv.info._Z9maxReducePKfPfi,"",@"SHT_CUDA_INFO"
	.sectionflags	@""
	.align	4


	//----- nvinfo : EIATTR_CUDA_API_VERSION
	.align		4
        /*0000*/ 	.byte	0x04, 0x37
        /*0002*/ 	.short	(.L_79 - .L_78)
.L_78:
        /*0004*/ 	.word	0x00000082


	//----- nvinfo : EIATTR_KPARAM_INFO
	.align		4
.L_79:
        /*0008*/ 	.byte	0x04, 0x17
        /*000a*/ 	.short	(.L_81 - .L_80)
.L_80:
        /*000c*/ 	.word	0x00000000
        /*0010*/ 	.short	0x0002
        /*0012*/ 	.short	0x0010
        /*0014*/ 	.byte	0x00, 0xf0, 0x11, 0x00


	//----- nvinfo : EIATTR_KPARAM_INFO
	.align		4
.L_81:
        /*0018*/ 	.byte	0x04, 0x17
        /*001a*/ 	.short	(.L_83 - .L_82)
.L_82:
        /*001c*/ 	.word	0x00000000
        /*0020*/ 	.short	0x0001
        /*0022*/ 	.short	0x0008
        /*0024*/ 	.byte	0x00, 0xf5, 0x21, 0x00


	//----- nvinfo : EIATTR_KPARAM_INFO
	.align		4
.L_83:
        /*0028*/ 	.byte	0x04, 0x17
        /*002a*/ 	.short	(.L_85 - .L_84)
.L_84:
        /*002c*/ 	.word	0x00000000
        /*0030*/ 	.short	0x0000
        /*0032*/ 	.short	0x0000
        /*0034*/ 	.byte	0x00, 0xf5, 0x21, 0x00


	//----- nvinfo : EIATTR_SPARSE_MMA_MASK
	.align		4
.L_85:
        /*0038*/ 	.byte	0x03, 0x50
        /*003a*/ 	.short	0x0000


	//----- nvinfo : EIATTR_MAXREG_COUNT
	.align		4
        /*003c*/ 	.byte	0x03, 0x1b
        /*003e*/ 	.short	0x00ff


	//----- nvinfo : EIATTR_NUM_BARRIERS
	.align		4
        /*0040*/ 	.byte	0x02, 0x4c
        /*0042*/ 	.byte	0x01
	.zero		1


	//----- nvinfo : EIATTR_MERCURY_ISA_VERSION
	.align		4
        /*0044*/ 	.byte	0x03, 0x5f
        /*0046*/ 	.short	0x0101


	//----- nvinfo : EIATTR_VRC_CTA_INIT_COUNT
	.align		4
        /*0048*/ 	.byte	0x02, 0x4a
	.zero		1
	.zero		1


	//----- nvinfo : EIATTR_EXIT_INSTR_OFFSETS
	.align		4
        /*004c*/ 	.byte	0x04, 0x1c
        /*004e*/ 	.short	(.L_87 - .L_86)


	//   ....[0]....
.L_86:
        /*0050*/ 	.word	0x00000140


	//   ....[1]....
        /*0054*/ 	.word	0x00000280


	//----- nvinfo : EIATTR_CRS_STACK_SIZE
	.align		4
.L_87:
        /*0058*/ 	.byte	0x04, 0x1e
        /*005a*/ 	.short	(.L_89 - .L_88)
.L_88:
        /*005c*/ 	.word	0x00000000


	//----- nvinfo : EIATTR_CBANK_PARAM_SIZE
	.align		4
.L_89:
        /*0060*/ 	.byte	0x03, 0x19
        /*0062*/ 	.short	0x0014


	//----- nvinfo : EIATTR_PARAM_CBANK
	.align		4
        /*0064*/ 	.byte	0x04, 0x0a
        /*0066*/ 	.short	(.L_91 - .L_90)
	.align		4
.L_90:
        /*0068*/ 	.word	index@(.nv.constant0._Z9maxReducePKfPfi)
        /*006c*/ 	.short	0x0380
        /*006e*/ 	.short	0x0014


	//----- nvinfo : EIATTR_SW_WAR
	.align		4
.L_91:
        /*0070*/ 	.byte	0x04, 0x36
        /*0072*/ 	.short	(.L_93 - .L_92)
.L_92:
        /*0074*/ 	.word	0x00000008
.L_93:


//--------------------- .nv.callgraph             --------------------------
	.section	.nv.callgraph,"",@"SHT_CUDA_CALLGRAPH"
	.align	4
	.sectionentsize	8
	.align		4
        /*0000*/ 	.word	0x00000000
	.align		4
        /*0004*/ 	.word	0xffffffff
	.align		4
        /*0008*/ 	.word	0x00000000
	.align		4
        /*000c*/ 	.word	0xfffffffe
	.align		4
        /*0010*/ 	.word	0x00000000
	.align		4
        /*0014*/ 	.word	0xfffffffd
	.align		4
        /*0018*/ 	.word	0x00000000
	.align		4
        /*001c*/ 	.word	0xfffffffc


//--------------------- .text._Z13exclusiveScanPji --------------------------
	.section	.text._Z13exclusiveScanPji,"ax",@progbits
	.align	128
        .global         _Z13exclusiveScanPji
        .type           _Z13exclusiveScanPji,@function
        .size           _Z13exclusiveScanPji,(.L_x_34 - _Z13exclusiveScanPji)
        .other          _Z13exclusiveScanPji,@"STO_CUDA_ENTRY STV_DEFAULT"
_Z13exclusiveScanPji:
.text._Z13exclusiveScanPji:
[----:B------:R-:W-:Y:S01]  /*0000*/  LDC R1, c[0x0][0x37c] ;  /* 0x0000df00ff017b82 */ /* 0x000fe20000000800 */
[----:B------:R-:W0:Y:S07]  /*0010*/  S2R R0, SR_TID.X ;  /* 0x0000000000007919 */ /* 0x000e2e0000002100 */
[----:B------:R-:W0:Y:S01]  /*0020*/  S2UR UR4, SR_CTAID.X ;  /* 0x00000000000479c3 */ /* 0x000e220000002500 */
[----:B------:R-:W1:Y:S07]  /*0030*/  LDCU.64 UR6, c[0x0][0x358] ;  /* 0x00006b00ff0677ac */ /* 0x000e6e0008000a00 */
[----:B------:R-:W0:Y:S08]  /*0040*/  LDC R5, c[0x0][0x360] ;  /* 0x0000d800ff057b82 */ /* 0x000e300000000800 */
[----:B------:R-:W2:Y:S08]  /*0050*/  LDC R11, c[0x0][0x388] ;  /* 0x0000e200ff0b7b82 */ /* 0x000eb00000000800 */
[----:B------:R-:W3:Y:S01]  /*0060*/  LDC.64 R2, c[0x0][0x380] ;  /* 0x0000e000ff027b82 */ /* 0x000ee20000000a00 */
[----:B0-----:R-:W-:-:S07]  /*0070*/  IMAD R5, R5, UR4, R0 ;  /* 0x0000000405057c24 */ /* 0x001fce000f8e0200 */
[----:B------:R-:W0:Y:S01]  /*0080*/  S2UR UR5, SR_CgaCtaId ;  /* 0x00000000000579c3 */ /* 0x000e220000008800 */
[----:B--2---:R-:W-:-:S07]  /*0090*/  LEA.HI R4, R11, R11, RZ, 0x1 ;  /* 0x0000000b0b047211 */ /* 0x004fce00078f08ff */
[----:B------:R-:W2:Y:S01]  /*00a0*/  LDC R16, c[0x0][0x388] ;  /* 0x0000e200ff107b82 */ /* 0x000ea20000000800 */
[----:B------:R-:W-:Y:S01]  /*00b0*/  SHF.R.S32.HI R7, RZ, 0x1, R4 ;  /* 0x00000001ff077819 */ /* 0x000fe20000011404 */
[----:B---3--:R-:W-:-:S05]  /*00c0*/  IMAD.WIDE R2, R5, 0x4, R2 ;  /* 0x0000000405027825 */ /* 0x008fca00078e0202 */
[----:B-1----:R-:W3:Y:S01]  /*00d0*/  LDG.E R8, desc[UR6][R2.64] ;  /* 0x0000000602087981 */ /* 0x002ee2000c1e1900 */
[----:B------:R-:W-:-:S05]  /*00e0*/  IMAD.WIDE R4, R7, 0x4, R2 ;  /* 0x0000000407047825 */ /* 0x000fca00078e0202 */
[----:B------:R-:W4:Y:S01]  /*00f0*/  LDG.E R10, desc[UR6][R4.64] ;  /* 0x00000006040a7981 */ /* 0x000f22000c1e1900 */
[----:B------:R-:W-:Y:S02]  /*0100*/  UMOV UR4, 0x400 ;  /* 0x0000040000047882 */ /* 0x000fe40000000000 */
[----:B0-----:R-:W-:-:S06]  /*0110*/  ULEA UR4, UR5, UR4, 0x18 ;  /* 0x0000000405047291 */ /* 0x001fcc000f8ec0ff */
[----:B------:R-:W-:-:S05]  /*0120*/  LEA R6, R0, UR4, 0x2 ;  /* 0x0000000400067c11 */ /* 0x000fca000f8e10ff */
[----:B------:R-:W-:Y:S01]  /*0130*/  IMAD R7, R7, 0x4, R6 ;  /* 0x0000000407077824 */ /* 0x000fe200078e0206 */
[----:B------:R-:W-:Y:S02]  /*0140*/  SHF.R.S32.HI R11, RZ, 0x1, R11 ;  /* 0x00000001ff0b7819 */ /* 0x000fe4000001140b */
[----:B------:R-:W-:Y:S02]  /*0150*/  ISETP.NE.AND P0, PT, R0, RZ, PT ;  /* 0x000000ff0000720c */ /* 0x000fe40003f05270 */
[----:B------:R-:W-:-:S11]  /*0160*/  ISETP.GE.AND P1, PT, R11, 0x1, PT ;  /* 0x000000010b00780c */ /* 0x000fd60003f26270 */
[----:B--2---:R-:W-:Y:S02]  /*0170*/  @!P0 LEA R14, R16, UR4, 0x2 ;  /* 0x00000004100e8c11 */ /* 0x004fe4000f8e10ff */
[----:B---3--:R-:W-:Y:S02]  /*0180*/  I2FP.F32.U32 R9, R8 ;  /* 0x0000000800097245 */ /* 0x008fe40000201000 */
[----:B----4-:R-:W-:-:S03]  /*0190*/  I2FP.F32.U32 R10, R10 ;  /* 0x0000000a000a7245 */ /* 0x010fc60000201000 */
[----:B------:R0:W-:Y:S04]  /*01a0*/  STS [R6], R9 ;  /* 0x0000000906007388 */ /* 0x0001e80000000800 */
[----:B------:R0:W-:Y:S01]  /*01b0*/  STS [R7], R10 ;  /* 0x0000000a07007388 */ /* 0x0001e20000000800 */
[----:B------:R-:W-:Y:S01]  /*01c0*/  IMAD.MOV.U32 R8, RZ, RZ, 0x1 ;  /* 0x00000001ff087424 */ /* 0x000fe200078e00ff */
[----:B------:R-:W-:Y:S06]  /*01d0*/  @!P1 BRA `(.L_x_0) ;  /* 0x00000000003c9947 */ /* 0x000fec0003800000 */
[----:B0-----:R-:W-:Y:S01]  /*01e0*/  LEA R9, R0, 0x1, 0x1 ;  /* 0x0000000100097811 */ /* 0x001fe200078e08ff */
[----:B------:R-:W-:-:S07]  /*01f0*/  IMAD.MOV.U32 R8, RZ, RZ, 0x1 ;  /* 0x00000001ff087424 */ /* 0x000fce00078e00ff */
.L_x_1:
[----:B------:R-:W-:Y:S01]  /*0200*/  BAR.SYNC.DEFER_BLOCKING 0x0 ;  /* 0x0000000000007b1d */ /* 0x000fe20000010000 */
[----:B------:R-:W-:-:S13]  /*0210*/  ISETP.GE.AND P1, PT, R0, R11, PT ;  /* 0x0000000b0000720c */ /* 0x000fda0003f26270 */
[----:B------:R-:W-:-:S05]  /*0220*/  @!P1 IMAD R10, R9, R8, RZ ;  /* 0x00000008090a9224 */ /* 0x000fca00078e02ff */
[----:B------:R-:W-:-:S05]  /*0230*/  @!P1 LEA R13, R10, UR4, 0x2 ;  /* 0x000000040a0d9c11 */ /* 0x000fca000f8e10ff */
[C---:B------:R-:W-:Y:S02]  /*0240*/  @!P1 IMAD R10, R8.reuse, 0x4, R13 ;  /* 0x00000004080a9824 */ /* 0x040fe400078e020d */
[----:B------:R-:W-:Y:S01]  /*0250*/  @!P1 LDS R13, [R13+-0x4] ;  /* 0xfffffc000d0d9984 */ /* 0x000fe20000000800 */
[----:B------:R-:W-:-:S03]  /*0260*/  IMAD.SHL.U32 R8, R8, 0x2, RZ ;  /* 0x0000000208087824 */ /* 0x000fc600078e00ff */
[----:B------:R-:W0:Y:S02]  /*0270*/  @!P1 LDS R12, [R10+-0x4] ;  /* 0xfffffc000a0c9984 */ /* 0x000e240000000800 */
[----:B0-----:R-:W-:-:S05]  /*0280*/  @!P1 FADD R15, R13, R12 ;  /* 0x0000000c0d0f9221 */ /* 0x001fca0000000000 */
[----:B------:R1:W-:Y:S01]  /*0290*/  @!P1 STS [R10+-0x4], R15 ;  /* 0xfffffc0f0a009388 */ /* 0x0003e20000000800 */
[----:B------:R-:W-:Y:S02]  /*02a0*/  ISETP.GT.U32.AND P1, PT, R11, 0x1, PT ;  /* 0x000000010b00780c */ /* 0x000fe40003f24070 */
[----:B------:R-:W-:-:S11]  /*02b0*/  SHF.R.U32.HI R11, RZ, 0x1, R11 ;  /* 0x00000001ff0b7819 */ /* 0x000fd6000001160b */
[----:B-1----:R-:W-:Y:S05]  /*02c0*/  @P1 BRA `(.L_x_1) ;  /* 0xfffffffc00cc1947 */ /* 0x002fea000383ffff */
.L_x_0:
[----:B------:R1:W-:Y:S01]  /*02d0*/  @!P0 STS [R14+-0x4], RZ ;  /* 0xfffffcff0e008388 */ /* 0x0003e20000000800 */
[----:B------:R-:W-:-:S13]  /*02e0*/  ISETP.GE.AND P0, PT, R16, 0x2, PT ;  /* 0x000000021000780c */ /* 0x000fda0003f06270 */
[----:B-1----:R-:W-:Y:S05]  /*02f0*/  @!P0 BRA `(.L_x_2) ;  /* 0x0000000000588947 */ /* 0x002fea0003800000 */
[----:B------:R-:W-:Y:S01]  /*0300*/  LEA R15, R0, 0x1, 0x1 ;  /* 0x00000001000f7811 */ /* 0x000fe200078e08ff */
[----:B------:R-:W1:Y:S01]  /*0310*/  LDCU UR8, c[0x0][0x388] ;  /* 0x00007100ff0877ac */ /* 0x000e620008000800 */
[----:B------:R-:W-:-:S05]  /*0320*/  UMOV UR5, 0x1 ;  /* 0x0000000100057882 */ /* 0x000fca0000000000 */
.L_x_5:
[----:B------:R-:W-:Y:S01]  /*0330*/  BAR.SYNC.DEFER_BLOCKING 0x0 ;  /* 0x0000000000007b1d */ /* 0x000fe20000010000 */
[----:B------:R-:W-:Y:S01]  /*0340*/  ISETP.GE.AND P0, PT, R0, UR5, PT ;  /* 0x0000000500007c0c */ /* 0x000fe2000bf06270 */
[----:B------:R-:W-:Y:S01]  /*0350*/  USHF.L.U32 UR5, UR5, 0x1, URZ ;  /* 0x0000000105057899 */ /* 0x000fe200080006ff */
[----:B------:R-:W-:-:S03]  /*0360*/  SHF.R.S32.HI R8, RZ, 0x1, R8 ;  /* 0x00000001ff087819 */ /* 0x000fc60000011408 */
[----:B------:R-:W-:Y:S08]  /*0370*/  BSSY.RECONVERGENT B0, `(.L_x_3) ;  /* 0x000000c000007945 */ /* 0x000ff00003800200 */
[----:B--2---:R-:W-:Y:S05]  /*0380*/  @P0 BRA `(.L_x_4) ;  /* 0x0000000000280947 */ /* 0x004fea0003800000 */
[----:B0-----:R-:W-:-:S05]  /*0390*/  IMAD R9, R8, R15, RZ ;  /* 0x0000000f08097224 */ /* 0x001fca00078e02ff */
[----:B------:R-:W-:-:S05]  /*03a0*/  LEA R9, R9, UR4, 0x2 ;  /* 0x0000000409097c11 */ /* 0x000fca000f8e10ff */
[----:B------:R-:W0:Y:S01]  /*03b0*/  LDS R10, [R9+-0x4] ;  /* 0xfffffc00090a7984 */ /* 0x000e220000000800 */
[----:B------:R-:W-:-:S05]  /*03c0*/  IMAD R11, R8, 0x4, R9 ;  /* 0x00000004080b7824 */ /* 0x000fca00078e0209 */
[----:B------:R-:W2:Y:S01]  /*03d0*/  LDS R12, [R11+-0x4] ;  /* 0xfffffc000b0c7984 */ /* 0x000ea20000000800 */
[----:B0-----:R-:W0:Y:S03]  /*03e0*/  F2I.TRUNC.NTZ R10, R10 ;  /* 0x0000000a000a7305 */ /* 0x001e26000020f100 */
[----:B--2---:R2:W-:Y:S01]  /*03f0*/  STS [R9+-0x4], R12 ;  /* 0xfffffc0c09007388 */ /* 0x0045e20000000800 */
[----:B0-----:R-:W-:-:S05]  /*0400*/  I2FP.F32.S32 R13, R10 ;  /* 0x0000000a000d7245 */ /* 0x001fca0000201400 */
[----:B------:R-:W-:-:S05]  /*0410*/  FADD R14, R12, R13 ;  /* 0x0000000d0c0e7221 */ /* 0x000fca0000000000 */
[----:B------:R2:W-:Y:S02]  /*0420*/  STS [R11+-0x4], R14 ;  /* 0xfffffc0e0b007388 */ /* 0x0005e40000000800 */
.L_x_4:
[----:B-1----:R-:W-:Y:S05]  /*0430*/  BSYNC.RECONVERGENT B0 ;  /* 0x0000000000007941 */ /* 0x002fea0003800200 */
.L_x_3:
[----:B------:R-:W-:-:S09]  /*0440*/  UISETP.GE.AND UP0, UPT, UR5, UR8, UPT ;  /* 0x000000080500728c */ /* 0x000fd2000bf06270 */
[----:B------:R-:W-:Y:S05]  /*0450*/  BRA.U !UP0, `(.L_x_5) ;  /* 0xfffffffd08b47547 */ /* 0x000fea000b83ffff */
.L_x_2:
[----:B------:R-:W-:Y:S06]  /*0460*/  BAR.SYNC.DEFER_BLOCKING 0x0 ;  /* 0x0000000000007b1d */ /* 0x000fec0000010000 */
[----:B0-----:R-:W2:Y:S04]  /*0470*/  LDS R6, [R6] ;  /* 0x0000000006067984 */ /* 0x001ea80000000800 */
[----:B------:R-:W0:Y:S01]  /*0480*/  LDS R7, [R7] ;  /* 0x0000000007077984 */ /* 0x000e220000000800 */
[----:B--2---:R-:W1:Y:S08]  /*0490*/  F2I.U32.TRUNC.NTZ R9, R6 ;  /* 0x0000000600097305 */ /* 0x004e70000020f000 */
[----:B0-----:R-:W0:Y:S01]  /*04a0*/  F2I.U32.TRUNC.NTZ R11, R7 ;  /* 0x00000007000b7305 */ /* 0x001e22000020f000 */
[----:B-1----:R-:W-:Y:S04]  /*04b0*/  STG.E desc[UR6][R2.64], R9 ;  /* 0x0000000902007986 */ /* 0x002fe8000c101906 */
[----:B0-----:R-:W-:Y:S01]  /*04c0*/  STG.E desc[UR6][R4.64], R11 ;  /* 0x0000000b04007986 */ /* 0x001fe2000c101906 */
[----:B------:R-:W-:Y:S05]  /*04d0*/  EXIT ;  /* 0x000000000000794d */ /* 0x000fea0003800000 */
.L_x_6:
[----:B------:R-:W-:-:S00]  /*04e0*/  BRA `(.L_x_6) ;  /* 0xfffffffc00fc7947 */ /* 0x000fc0000383ffff */
[----:B------:R-:W-:-:S00]  /*04f0*/  NOP ;  /* 0x0000000000007918 */ /* 0x000fc00000000000 */
        /* <DEDUP_REMOVED lines=8> */
.L_x_34:


//--------------------- .text._Z9histogramPKfPjiiff --------------------------
	.section	.text._Z9histogramPKfPjiiff,"ax",@progbits
	.align	128
        .global         _Z9histogramPKfPjiiff
        .type           _Z9histogramPKfPjiiff,@function
        .size           _Z9histogramPKfPjiiff,(.L_x_33 - _Z9histogramPKfPjiiff)
        .other          _Z9histogramPKfPjiiff,@"STO_CUDA_ENTRY STV_DEFAULT"
_Z9histogramPKfPjiiff:
.text._Z9histogramPKfPjiiff:
[----:B------:R-:W-:Y:S01]  /*0000*/  LDC R1, c[0x0][0x37c] ;  /* 0x0000df00ff017b82 */ /* 0x000fe20000000800 */
[----:B------:R-:W0:Y:S07]  /*0010*/  S2R R0, SR_TID.X ;  /* 0x0000000000007919 */ /* 0x000e2e0000002100 */
[----:B------:R-:W0:Y:S01]  /*0020*/  S2UR UR4, SR_CTAID.X ;  /* 0x00000000000479c3 */ /* 0x000e220000002500 */
[----:B------:R-:W1:Y:S07]  /*0030*/  LDCU UR5, c[0x0][0x390] ;  /* 0x00007200ff0577ac */ /* 0x000e6e0008000800 */
[----:B------:R-:W0:Y:S02]  /*0040*/  LDC R5, c[0x0][0x360] ;  /* 0x0000d800ff057b82 */ /* 0x000e240000000800 */
[----:B0-----:R-:W-:-:S05]  /*0050*/  IMAD R5, R5, UR4, R0 ;  /* 0x0000000405057c24 */ /* 0x001fca000f8e0200 */
[----:B-1----:R-:W-:-:S13]  /*0060*/  ISETP.GE.AND P0, PT, R5, UR5, PT ;  /* 0x0000000505007c0c */ /* 0x002fda000bf06270 */
[----:B------:R-:W-:Y:S05]  /*0070*/  @P0 EXIT ;  /* 0x000000000000094d */ /* 0x000fea0003800000 */
[----:B------:R-:W0:Y:S01]  /*0080*/  LDC.64 R2, c[0x0][0x380] ;  /* 0x0000e000ff027b82 */ /* 0x000e220000000a00 */
[----:B------:R-:W1:Y:S07]  /*0090*/  LDCU.64 UR4, c[0x0][0x358] ;  /* 0x00006b00ff0477ac */ /* 0x000e6e0008000a00 */
[----:B------:R-:W2:Y:S01]  /*00a0*/  LDC.64 R6, c[0x0][0x398] ;  /* 0x0000e600ff067b82 */ /* 0x000ea20000000a00 */
[----:B0-----:R-:W-:-:S06]  /*00b0*/  IMAD.WIDE R2, R5, 0x4, R2 ;  /* 0x0000000405027825 */ /* 0x001fcc00078e0202 */
[----:B-1----:R-:W3:Y:S01]  /*00c0*/  LDG.E R3, desc[UR4][R2.64] ;  /* 0x0000000402037981 */ /* 0x002ee2000c1e1900 */
[----:B------:R-:W-:Y:S01]  /*00d0*/  BSSY.RECONVERGENT B0, `(.L_x_7) ;  /* 0x000000c000007945 */ /* 0x000fe20003800200 */
[----:B--2---:R-:W0:Y:S02]  /*00e0*/  MUFU.RCP R4, R7 ;  /* 0x0000000700047308 */ /* 0x004e240000001000 */
[----:B0-----:R-:W-:-:S04]  /*00f0*/  FFMA R5, R4, -R7, 1 ;  /* 0x3f80000004057423 */ /* 0x001fc80000000807 */
[----:B------:R-:W-:Y:S01]  /*0100*/  FFMA R5, R4, R5, R4 ;  /* 0x0000000504057223 */ /* 0x000fe20000000004 */
[----:B---3--:R-:W-:-:S04]  /*0110*/  FADD R0, R3, -R6 ;  /* 0x8000000603007221 */ /* 0x008fc80000000000 */
[----:B------:R-:W0:Y:S01]  /*0120*/  FCHK P0, R0, R7 ;  /* 0x0000000700007302 */ /* 0x000e220000000000 */
[----:B------:R-:W-:-:S04]  /*0130*/  FFMA R4, R0, R5, RZ ;  /* 0x0000000500047223 */ /* 0x000fc800000000ff */
[----:B------:R-:W-:-:S04]  /*0140*/  FFMA R6, R4, -R7, R0 ;  /* 0x8000000704067223 */ /* 0x000fc80000000000 */
[----:B------:R-:W-:Y:S01]  /*0150*/  FFMA R4, R5, R6, R4 ;  /* 0x0000000605047223 */ /* 0x000fe20000000004 */
[----:B0-----:R-:W-:Y:S06]  /*0160*/  @!P0 BRA `(.L_x_8) ;  /* 0x0000000000088947 */ /* 0x001fec0003800000 */
[----:B------:R-:W-:-:S07]  /*0170*/  MOV R2, 0x190 ;  /* 0x0000019000027802 */ /* 0x000fce0000000f00 */
[----:B------:R-:W-:Y:S05]  /*0180*/  CALL.REL.NOINC `($__internal_0_$__cuda_sm3x_div_rn_noftz_f32_slowpath) ;  /* 0x0000000000287944 */ /* 0x000fea0003c00000 */
.L_x_8:
[----:B------:R-:W-:Y:S05]  /*0190*/  BSYNC.RECONVERGENT B0 ;  /* 0x0000000000007941 */ /* 0x000fea0003800200 */
.L_x_7:
[----:B------:R-:W0:Y:S01]  /*01a0*/  LDCU UR6, c[0x0][0x394] ;  /* 0x00007280ff0677ac */ /* 0x000e220008000800 */
[----:B------:R-:W1:Y:S01]  /*01b0*/  LDC.64 R2, c[0x0][0x388] ;  /* 0x0000e200ff027b82 */ /* 0x000e620000000a00 */
[----:B------:R-:W-:Y:S01]  /*01c0*/  IMAD.MOV.U32 R7, RZ, RZ, 0x1 ;  /* 0x00000001ff077424 */ /* 0x000fe200078e00ff */
[----:B0-----:R-:W-:-:S05]  /*01d0*/  I2FP.F32.S32 R5, UR6 ;  /* 0x0000000600057c45 */ /* 0x001fca0008201400 */
[----:B------:R-:W-:-:S04]  /*01e0*/  FMUL R4, R5, R4 ;  /* 0x0000000405047220 */ /* 0x000fc80000400000 */
[----:B------:R-:W1:Y:S02]  /*01f0*/  F2I.TRUNC.NTZ R5, R4 ;  /* 0x0000000400057305 */ /* 0x000e64000020f100 */
[----:B-1----:R-:W-:-:S05]  /*0200*/  IMAD.WIDE R2, R5, 0x4, R2 ;  /* 0x0000000405027825 */ /* 0x002fca00078e0202 */
[----:B------:R-:W-:Y:S01]  /*0210*/  REDG.E.ADD.STRONG.GPU desc[UR4][R2.64], R7 ;  /* 0x000000070200798e */ /* 0x000fe2000c12e104 */
[----:B------:R-:W-:Y:S05]  /*0220*/  EXIT ;  /* 0x000000000000794d */ /* 0x000fea0003800000 */
        .weak           $__internal_0_$__cuda_sm3x_div_rn_noftz_f32_slowpath
        .type           $__internal_0_$__cuda_sm3x_div_rn_noftz_f32_slowpath,@function
        .size           $__internal_0_$__cuda_sm3x_div_rn_noftz_f32_slowpath,(.L_x_33 - $__internal_0_$__cuda_sm3x_div_rn_noftz_f32_slowpath)
$__internal_0_$__cuda_sm3x_div_rn_noftz_f32_slowpath:
[----:B------:R-:W0:Y:S01]  /*0230*/  LDC R3, c[0x0][0x39c] ;  /* 0x0000e700ff037b82 */ /* 0x000e220000000800 */
[--C-:B------:R-:W-:Y:S01]  /*0240*/  SHF.R.U32.HI R4, RZ, 0x17, R0.reuse ;  /* 0x00000017ff047819 */ /* 0x100fe20000011600 */
[----:B------:R-:W1:Y:S01]  /*0250*/  LDCU UR6, c[0x0][0x39c] ;  /* 0x00007380ff0677ac */ /* 0x000e620008000800 */
[----:B------:R-:W-:Y:S01]  /*0260*/  BSSY.RECONVERGENT B1, `(.L_x_9) ;  /* 0x0000064000017945 */ /* 0x000fe20003800200 */
[----:B------:R-:W-:Y:S01]  /*0270*/  IMAD.MOV.U32 R6, RZ, RZ, R0 ;  /* 0x000000ffff067224 */ /* 0x000fe200078e0000 */
[----:B------:R-:W-:-:S05]  /*0280*/  LOP3.LUT R4, R4, 0xff, RZ, 0xc0, !PT ;  /* 0x000000ff04047812 */ /* 0x000fca00078ec0ff */
[----:B------:R-:W-:Y:S02]  /*0290*/  VIADD R9, R4, 0xffffffff ;  /* 0xffffffff04097836 */ /* 0x000fe40000000000 */
[----:B-1----:R-:W-:Y:S01]  /*02a0*/  IMAD.U32 R7, RZ, RZ, UR6 ;  /* 0x00000006ff077e24 */ /* 0x002fe2000f8e00ff */
[----:B0-----:R-:W-:-:S04]  /*02b0*/  SHF.R.U32.HI R5, RZ, 0x17, R3 ;  /* 0x00000017ff057819 */ /* 0x001fc80000011603 */
[----:B------:R-:W-:-:S05]  /*02c0*/  LOP3.LUT R5, R5, 0xff, RZ, 0xc0, !PT ;  /* 0x000000ff05057812 */ /* 0x000fca00078ec0ff */
[----:B------:R-:W-:-:S05]  /*02d0*/  VIADD R10, R5, 0xffffffff ;  /* 0xffffffff050a7836 */ /* 0x000fca0000000000 */
[----:B------:R-:W-:-:S04]  /*02e0*/  ISETP.GT.U32.AND P0, PT, R10, 0xfd, PT ;  /* 0x000000fd0a00780c */ /* 0x000fc80003f04070 */
[----:B------:R-:W-:-:S13]  /*02f0*/  ISETP.GT.U32.OR P0, PT, R9, 0xfd, P0 ;  /* 0x000000fd0900780c */ /* 0x000fda0000704470 */
[----:B------:R-:W-:Y:S01]  /*0300*/  @!P0 IMAD.MOV.U32 R8, RZ, RZ, RZ ;  /* 0x000000ffff088224 */ /* 0x000fe200078e00ff */
[----:B------:R-:W-:Y:S06]  /*0310*/  @!P0 BRA `(.L_x_10) ;  /* 0x00000000005c8947 */ /* 0x000fec0003800000 */
[----:B------:R-:W-:Y:S02]  /*0320*/  FSETP.GTU.FTZ.AND P1, PT, |R3|, +INF , PT ;  /* 0x7f8000000300780b */ /* 0x000fe40003f3c200 */
[----:B------:R-:W-:-:S04]  /*0330*/  FSETP.GTU.FTZ.AND P0, PT, |R0|, +INF , PT ;  /* 0x7f8000000000780b */ /* 0x000fc80003f1c200 */
[----:B------:R-:W-:-:S13]  /*0340*/  PLOP3.LUT P0, PT, P0, P1, PT, 0xf8, 0x8f ;  /* 0x00000000008f781c */ /* 0x000fda0000703f70 */
[----:B------:R-:W-:Y:S05]  /*0350*/  @P0 BRA `(.L_x_11) ;  /* 0x00000004004c0947 */ /* 0x000fea0003800000 */
[----:B------:R-:W-:-:S13]  /*0360*/  LOP3.LUT P0, RZ, R7, 0x7fffffff, R6, 0xc8, !PT ;  /* 0x7fffffff07ff7812 */ /* 0x000fda000780c806 */
[----:B------:R-:W-:Y:S05]  /*0370*/  @!P0 BRA `(.L_x_12) ;  /* 0x00000004003c8947 */ /* 0x000fea0003800000 */
[C---:B------:R-:W-:Y:S02]  /*0380*/  FSETP.NEU.FTZ.AND P2, PT, |R0|.reuse, +INF , PT ;  /* 0x7f8000000000780b */ /* 0x040fe40003f5d200 */
[----:B------:R-:W-:Y:S02]  /*0390*/  FSETP.NEU.FTZ.AND P1, PT, |R3|, +INF , PT ;  /* 0x7f8000000300780b */ /* 0x000fe40003f3d200 */
[----:B------:R-:W-:-:S11]  /*03a0*/  FSETP.NEU.FTZ.AND P0, PT, |R0|, +INF , PT ;  /* 0x7f8000000000780b */ /* 0x000fd60003f1d200 */
[----:B------:R-:W-:Y:S05]  /*03b0*/  @!P1 BRA !P2, `(.L_x_12) ;  /* 0x00000004002c9947 */ /* 0x000fea0005000000 */
[----:B------:R-:W-:-:S04]  /*03c0*/  LOP3.LUT P2, RZ, R6, 0x7fffffff, RZ, 0xc0, !PT ;  /* 0x7fffffff06ff7812 */ /* 0x000fc8000784c0ff */
[----:B------:R-:W-:-:S13]  /*03d0*/  PLOP3.LUT P1, PT, P1, P2, PT, 0x2f, 0xf2 ;  /* 0x0000000000f2781c */ /* 0x000fda0000f24577 */
[----:B------:R-:W-:Y:S05]  /*03e0*/  @P1 BRA `(.L_x_13) ;  /* 0x0000000400181947 */ /* 0x000fea0003800000 */
[----:B------:R-:W-:-:S04]  /*03f0*/  LOP3.LUT P1, RZ, R7, 0x7fffffff, RZ, 0xc0, !PT ;  /* 0x7fffffff07ff7812 */ /* 0x000fc8000782c0ff */
[----:B------:R-:W-:-:S13]  /*0400*/  PLOP3.LUT P0, PT, P0, P1, PT, 0x2f, 0xf2 ;  /* 0x0000000000f2781c */ /* 0x000fda0000702577 */
[----:B------:R-:W-:Y:S05]  /*0410*/  @P0 BRA `(.L_x_14) ;  /* 0x0000000400000947 */ /* 0x000fea0003800000 */
[----:B------:R-:W-:Y:S02]  /*0420*/  ISETP.GE.AND P0, PT, R9, RZ, PT ;  /* 0x000000ff0900720c */ /* 0x000fe40003f06270 */
[----:B------:R-:W-:-:S11]  /*0430*/  ISETP.GE.AND P1, PT, R10, RZ, PT ;  /* 0x000000ff0a00720c */ /* 0x000fd60003f26270 */
[----:B------:R-:W-:Y:S02]  /*0440*/  @P0 IMAD.MOV.U32 R8, RZ, RZ, RZ ;  /* 0x000000ffff080224 */ /* 0x000fe400078e00ff */
[----:B------:R-:W-:Y:S01]  /*0450*/  @!P0 FFMA R6, R0, 1.84467440737095516160e+19, RZ ;  /* 0x5f80000000068823 */ /* 0x000fe200000000ff */
[----:B------:R-:W-:Y:S02]  /*0460*/  @!P0 IMAD.MOV.U32 R8, RZ, RZ, -0x40 ;  /* 0xffffffc0ff088424 */ /* 0x000fe400078e00ff */
[----:B------:R-:W-:Y:S02]  /*0470*/  @!P1 FFMA R7, R3, 1.84467440737095516160e+19, RZ ;  /* 0x5f80000003079823 */ /* 0x000fe400000000ff */
[----:B------:R-:W-:-:S07]  /*0480*/  @!P1 VIADD R8, R8, 0x40 ;  /* 0x0000004008089836 */ /* 0x000fce0000000000 */
.L_x_10:
[----:B------:R-:W-:Y:S01]  /*0490*/  LEA R0, R5, 0xc0800000, 0x17 ;  /* 0xc080000005007811 */ /* 0x000fe200078eb8ff */
[----:B------:R-:W-:Y:S01]  /*04a0*/  VIADD R4, R4, 0xffffff81 ;  /* 0xffffff8104047836 */ /* 0x000fe20000000000 */
[----:B------:R-:W-:Y:S03]  /*04b0*/  BSSY.RECONVERGENT B2, `(.L_x_15) ;  /* 0x0000035000027945 */ /* 0x000fe60003800200 */
[----:B------:R-:W-:Y:S01]  /*04c0*/  IMAD.IADD R7, R7, 0x1, -R0 ;  /* 0x0000000107077824 */ /* 0x000fe200078e0a00 */
[C---:B------:R-:W-:Y:S01]  /*04d0*/  IADD3 R5, PT, PT, R4.reuse, 0x7f, -R5 ;  /* 0x0000007f04057810 */ /* 0x040fe20007ffe805 */
[----:B------:R-:W-:Y:S02]  /*04e0*/  IMAD R0, R4, -0x800000, R6 ;  /* 0xff80000004007824 */ /* 0x000fe400078e0206 */
[----:B------:R-:W0:Y:S01]  /*04f0*/  MUFU.RCP R3, R7 ;  /* 0x0000000700037308 */ /* 0x000e220000001000 */
[----:B------:R-:W-:Y:S01]  /*0500*/  FADD.FTZ R9, -R7, -RZ ;  /* 0x800000ff07097221 */ /* 0x000fe20000010100 */
[----:B------:R-:W-:-:S03]  /*0510*/  IMAD.IADD R5, R5, 0x1, R8 ;  /* 0x0000000105057824 */ /* 0x000fc600078e0208 */
[----:B0-----:R-:W-:-:S04]  /*0520*/  FFMA R10, R3, R9, 1 ;  /* 0x3f800000030a7423 */ /* 0x001fc80000000009 */
[----:B------:R-:W-:-:S04]  /*0530*/  FFMA R10, R3, R10, R3 ;  /* 0x0000000a030a7223 */ /* 0x000fc80000000003 */
[----:B------:R-:W-:-:S04]  /*0540*/  FFMA R3, R0, R10, RZ ;  /* 0x0000000a00037223 */ /* 0x000fc800000000ff */
[----:B------:R-:W-:-:S04]  /*0550*/  FFMA R6, R9, R3, R0 ;  /* 0x0000000309067223 */ /* 0x000fc80000000000 */
[----:B------:R-:W-:-:S04]  /*0560*/  FFMA R11, R10, R6, R3 ;  /* 0x000000060a0b7223 */ /* 0x000fc80000000003 */
[----:B------:R-:W-:-:S04]  /*0570*/  FFMA R6, R9, R11, R0 ;  /* 0x0000000b09067223 */ /* 0x000fc80000000000 */
[----:B------:R-:W-:-:S05]  /*0580*/  FFMA R3, R10, R6, R11 ;  /* 0x000000060a037223 */ /* 0x000fca000000000b */
[----:B------:R-:W-:-:S04]  /*0590*/  SHF.R.U32.HI R0, RZ, 0x17, R3 ;  /* 0x00000017ff007819 */ /* 0x000fc80000011603 */
[----:B------:R-:W-:-:S05]  /*05a0*/  LOP3.LUT R0, R0, 0xff, RZ, 0xc0, !PT ;  /* 0x000000ff00007812 */ /* 0x000fca00078ec0ff */
[----:B------:R-:W-:-:S04]  /*05b0*/  IMAD.IADD R8, R0, 0x1, R5 ;  /* 0x0000000100087824 */ /* 0x000fc800078e0205 */
[----:B------:R-:W-:-:S05]  /*05c0*/  VIADD R0, R8, 0xffffffff ;  /* 0xffffffff08007836 */ /* 0x000fca0000000000 */
[----:B------:R-:W-:-:S13]  /*05d0*/  ISETP.GE.U32.AND P0, PT, R0, 0xfe, PT ;  /* 0x000000fe0000780c */ /* 0x000fda0003f06070 */
[----:B------:R-:W-:Y:S05]  /*05e0*/  @!P0 BRA `(.L_x_16) ;  /* 0x0000000000808947 */ /* 0x000fea0003800000 */
[----:B------:R-:W-:-:S13]  /*05f0*/  ISETP.GT.AND P0, PT, R8, 0xfe, PT ;  /* 0x000000fe0800780c */ /* 0x000fda0003f04270 */
[----:B------:R-:W-:Y:S05]  /*0600*/  @P0 BRA `(.L_x_17) ;  /* 0x00000000006c0947 */ /* 0x000fea0003800000 */
[----:B------:R-:W-:-:S13]  /*0610*/  ISETP.GE.AND P0, PT, R8, 0x1, PT ;  /* 0x000000010800780c */ /* 0x000fda0003f06270 */
[----:B------:R-:W-:Y:S05]  /*0620*/  @P0 BRA `(.L_x_18) ;  /* 0x0000000000740947 */ /* 0x000fea0003800000 */
[----:B------:R-:W-:Y:S02]  /*0630*/  ISETP.GE.AND P0, PT, R8, -0x18, PT ;  /* 0xffffffe80800780c */ /* 0x000fe40003f06270 */
[----:B------:R-:W-:-:S11]  /*0640*/  LOP3.LUT R3, R3, 0x80000000, RZ, 0xc0, !PT ;  /* 0x8000000003037812 */ /* 0x000fd600078ec0ff */
[----:B------:R-:W-:Y:S05]  /*0650*/  @!P0 BRA `(.L_x_18) ;  /* 0x0000000000688947 */ /* 0x000fea0003800000 */
[-CC-:B------:R-:W-:Y:S01]  /*0660*/  FFMA.RZ R0, R10, R6.reuse, R11.reuse ;  /* 0x000000060a007223 */ /* 0x180fe2000000c00b */
[----:B------:R-:W-:Y:S02]  /*0670*/  VIADD R7, R8, 0x20 ;  /* 0x0000002008077836 */ /* 0x000fe40000000000 */
[-CC-:B------:R-:W-:Y:S01]  /*0680*/  FFMA.RM R5, R10, R6.reuse, R11.reuse ;  /* 0x000000060a057223 */ /* 0x180fe2000000400b */
[----:B------:R-:W-:Y:S02]  /*0690*/  ISETP.NE.AND P2, PT, R8, RZ, PT ;  /* 0x000000ff0800720c */ /* 0x000fe40003f45270 */
[----:B------:R-:W-:Y:S01]  /*06a0*/  LOP3.LUT R4, R0, 0x7fffff, RZ, 0xc0, !PT ;  /* 0x007fffff00047812 */ /* 0x000fe200078ec0ff */
[----:B------:R-:W-:Y:S01]  /*06b0*/  FFMA.RP R0, R10, R6, R11 ;  /* 0x000000060a007223 */ /* 0x000fe2000000800b */
[----:B------:R-:W-:Y:S01]  /*06c0*/  IMAD.MOV R6, RZ, RZ, -R8 ;  /* 0x000000ffff067224 */ /* 0x000fe200078e0a08 */
[----:B------:R-:W-:Y:S02]  /*06d0*/  ISETP.NE.AND P1, PT, R8, RZ, PT ;  /* 0x000000ff0800720c */ /* 0x000fe40003f25270 */
[----:B------:R-:W-:-:S02]  /*06e0*/  LOP3.LUT R4, R4, 0x800000, RZ, 0xfc, !PT ;  /* 0x0080000004047812 */ /* 0x000fc400078efcff */
[----:B------:R-:W-:Y:S02]  /*06f0*/  FSETP.NEU.FTZ.AND P0, PT, R0, R5, PT ;  /* 0x000000050000720b */ /* 0x000fe40003f1d000 */
[----:B------:R-:W-:Y:S02]  /*0700*/  SHF.L.U32 R7, R4, R7, RZ ;  /* 0x0000000704077219 */ /* 0x000fe400000006ff */
[----:B------:R-:W-:Y:S02]  /*0710*/  SEL R5, R6, RZ, P2 ;  /* 0x000000ff06057207 */ /* 0x000fe40001000000 */
[----:B------:R-:W-:Y:S02]  /*0720*/  ISETP.NE.AND P1, PT, R7, RZ, P1 ;  /* 0x000000ff0700720c */ /* 0x000fe40000f25270 */
[----:B------:R-:W-:Y:S02]  /*0730*/  SHF.R.U32.HI R5, RZ, R5, R4 ;  /* 0x00000005ff057219 */ /* 0x000fe40000011604 */
[----:B------:R-:W-:-:S02]  /*0740*/  PLOP3.LUT P0, PT, P0, P1, PT, 0xf8, 0x8f ;  /* 0x00000000008f781c */ /* 0x000fc40000703f70 */
[----:B------:R-:W-:Y:S02]  /*0750*/  SHF.R.U32.HI R7, RZ, 0x1, R5 ;  /* 0x00000001ff077819 */ /* 0x000fe40000011605 */
[----:B------:R-:W-:-:S04]  /*0760*/  SEL R0, RZ, 0x1, !P0 ;  /* 0x00000001ff007807 */ /* 0x000fc80004000000 */
[----:B------:R-:W-:-:S04]  /*0770*/  LOP3.LUT R0, R0, 0x1, R7, 0xf8, !PT ;  /* 0x0000000100007812 */ /* 0x000fc800078ef807 */
[----:B------:R-:W-:-:S05]  /*0780*/  LOP3.LUT R0, R0, R5, RZ, 0xc0, !PT ;  /* 0x0000000500007212 */ /* 0x000fca00078ec0ff */
[----:B------:R-:W-:-:S05]  /*0790*/  IMAD.IADD R0, R7, 0x1, R0 ;  /* 0x0000000107007824 */ /* 0x000fca00078e0200 */
[----:B------:R-:W-:Y:S01]  /*07a0*/  LOP3.LUT R3, R0, R3, RZ, 0xfc, !PT ;  /* 0x0000000300037212 */ /* 0x000fe200078efcff */
[----:B------:R-:W-:Y:S06]  /*07b0*/  BRA `(.L_x_18) ;  /* 0x0000000000107947 */ /* 0x000fec0003800000 */
.L_x_17:
[----:B------:R-:W-:-:S04]  /*07c0*/  LOP3.LUT R3, R3, 0x80000000, RZ, 0xc0, !PT ;  /* 0x8000000003037812 */ /* 0x000fc800078ec0ff */
[----:B------:R-:W-:Y:S01]  /*07d0*/  LOP3.LUT R3, R3, 0x7f800000, RZ, 0xfc, !PT ;  /* 0x7f80000003037812 */ /* 0x000fe200078efcff */
[----:B------:R-:W-:Y:S06]  /*07e0*/  BRA `(.L_x_18) ;  /* 0x0000000000047947 */ /* 0x000fec0003800000 */
.L_x_16:
[----:B------:R-:W-:-:S07]  /*07f0*/  IMAD R3, R5, 0x800000, R3 ;  /* 0x0080000005037824 */ /* 0x000fce00078e0203 */
.L_x_18:
[----:B------:R-:W-:Y:S05]  /*0800*/  BSYNC.RECONVERGENT B2 ;  /* 0x0000000000027941 */ /* 0x000fea0003800200 */
.L_x_15:
[----:B------:R-:W-:Y:S05]  /*0810*/  BRA `(.L_x_19) ;  /* 0x0000000000207947 */ /* 0x000fea0003800000 */
.L_x_14:
[----:B------:R-:W-:-:S04]  /*0820*/  LOP3.LUT R3, R7, 0x80000000, R6, 0x48, !PT ;  /* 0x8000000007037812 */ /* 0x000fc800078e4806 */
[----:B------:R-:W-:Y:S01]  /*0830*/  LOP3.LUT R3, R3, 0x7f800000, RZ, 0xfc, !PT ;  /* 0x7f80000003037812 */ /* 0x000fe200078efcff */
[----:B------:R-:W-:Y:S06]  /*0840*/  BRA `(.L_x_19) ;  /* 0x0000000000147947 */ /* 0x000fec0003800000 */
.L_x_13:
[----:B------:R-:W-:Y:S01]  /*0850*/  LOP3.LUT R3, R7, 0x80000000, R6, 0x48, !PT ;  /* 0x8000000007037812 */ /* 0x000fe200078e4806 */
[----:B------:R-:W-:Y:S06]  /*0860*/  BRA `(.L_x_19) ;  /* 0x00000000000c7947 */ /* 0x000fec0003800000 */
.L_x_12:
[----:B------:R-:W0:Y:S01]  /*0870*/  MUFU.RSQ R3, -QNAN ;  /* 0xffc0000000037908 */ /* 0x000e220000001400 */
[----:B------:R-:W-:Y:S05]  /*0880*/  BRA `(.L_x_19) ;  /* 0x0000000000047947 */ /* 0x000fea0003800000 */
.L_x_11:
[----:B------:R-:W-:-:S07]  /*0890*/  FADD.FTZ R3, R0, R3 ;  /* 0x0000000300037221 */ /* 0x000fce0000010000 */
.L_x_19:
[----:B------:R-:W-:Y:S05]  /*08a0*/  BSYNC.RECONVERGENT B1 ;  /* 0x0000000000017941 */ /* 0x000fea0003800200 */
.L_x_9:
[----:B0-----:R-:W-:Y:S02]  /*08b0*/  IMAD.MOV.U32 R4, RZ, RZ, R3 ;  /* 0x000000ffff047224 */ /* 0x001fe400078e0003 */
[----:B------:R-:W-:-:S04]  /*08c0*/  IMAD.MOV.U32 R3, RZ, RZ, 0x0 ;  /* 0x00000000ff037424 */ /* 0x000fc800078e00ff */
[----:B------:R-:W-:Y:S05]  /*08d0*/  RET.REL.NODEC R2 `(_Z9histogramPKfPjiiff) ;  /* 0xfffffff402c87950 */ /* 0x000fea0003c3ffff */
.L_x_20:
        /* <DEDUP_REMOVED lines=10> */
.L_x_33:


//--------------------- .text._Z9minReducePKfPfi  --------------------------
	.section	.text._Z9minReducePKfPfi,"ax",@progbits
	.align	128
        .global         _Z9minReducePKfPfi
        .type           _Z9minReducePKfPfi,@function
        .size           _Z9minReducePKfPfi,(.L_x_36 - _Z9minReducePKfPfi)
        .other          _Z9minReducePKfPfi,@"STO_CUDA_ENTRY STV_DEFAULT"
_Z9minReducePKfPfi:
.text._Z9minReducePKfPfi:
[----:B------:R-:W-:Y:S01]  /*0000*/  LDC R1, c[0x0][0x37c] ;  /* 0x0000df00ff017b82 */ /* 0x000fe20000000800 */
[----:B------:R-:W0:Y:S07]  /*0010*/  S2R R0, SR_TID.X ;  /* 0x0000000000007919 */ /* 0x000e2e0000002100 */
[----:B------:R-:W0:Y:S01]  /*0020*/  S2UR UR4, SR_CTAID.X ;  /* 0x00000000000479c3 */ /* 0x000e220000002500 */
[----:B------:R-:W-:Y:S07]  /*0030*/  BSSY.RECONVERGENT B0, `(.L_x_21) ;  /* 0x000000f000007945 */ /* 0x000fee0003800200 */
[----:B------:R-:W0:Y:S08]  /*0040*/  LDC R9, c[0x0][0x360] ;  /* 0x0000d800ff097b82 */ /* 0x000e300000000800 */
[----:B------:R-:W1:Y:S01]  /*0050*/  LDC R8, c[0x0][0x390] ;  /* 0x0000e400ff087b82 */ /* 0x000e620000000800 */
[----:B0-----:R-:W-:Y:S01]  /*0060*/  IMAD R9, R9, UR4, R0 ;  /* 0x0000000409097c24 */ /* 0x001fe2000f8e0200 */
[----:B------:R-:W0:Y:S04]  /*0070*/  LDCU.64 UR4, c[0x0][0x358] ;  /* 0x00006b00ff0477ac */ /* 0x000e280008000a00 */
[----:B-1----:R-:W-:Y:S01]  /*0080*/  ISETP.GE.AND P0, PT, R9, R8, PT ;  /* 0x000000080900720c */ /* 0x002fe20003f06270 */
[----:B------:R-:W-:-:S05]  /*0090*/  VIADD R0, R8, 0x1 ;  /* 0x0000000108007836 */ /* 0x000fca0000000000 */
[----:B------:R-:W-:-:S07]  /*00a0*/  ISETP.GE.U32.AND P1, PT, R0, 0x3, PT ;  /* 0x000000030000780c */ /* 0x000fce0003f26070 */
[----:B0-----:R-:W-:Y:S06]  /*00b0*/  @P0 BRA `(.L_x_22) ;  /* 0x0000000000180947 */ /* 0x001fec0003800000 */
[----:B------:R-:W0:Y:S08]  /*00c0*/  LDC.64 R2, c[0x0][0x380] ;  /* 0x0000e000ff027b82 */ /* 0x000e300000000a00 */
[----:B------:R-:W1:Y:S01]  /*00d0*/  LDC.64 R4, c[0x0][0x388] ;  /* 0x0000e200ff047b82 */ /* 0x000e620000000a00 */
[----:B0-----:R-:W-:-:S06]  /*00e0*/  IMAD.WIDE R2, R9, 0x4, R2 ;  /* 0x0000000409027825 */ /* 0x001fcc00078e0202 */
[----:B------:R-:W2:Y:S01]  /*00f0*/  LDG.E R3, desc[UR4][R2.64] ;  /* 0x0000000402037981 */ /* 0x000ea2000c1e1900 */
[----:B-1----:R-:W-:-:S05]  /*0100*/  IMAD.WIDE R4, R9, 0x4, R4 ;  /* 0x0000000409047825 */ /* 0x002fca00078e0204 */
[----:B--2---:R0:W-:Y:S02]  /*0110*/  STG.E desc[UR4][R4.64], R3 ;  /* 0x0000000304007986 */ /* 0x0041e4000c101904 */
.L_x_22:
[----:B------:R-:W-:Y:S05]  /*0120*/  BSYNC.RECONVERGENT B0 ;  /* 0x0000000000007941 */ /* 0x000fea0003800200 */
.L_x_21:
[----:B------:R-:W-:Y:S06]  /*0130*/  BAR.SYNC.DEFER_BLOCKING 0x0 ;  /* 0x0000000000007b1d */ /* 0x000fec0000010000 */
[----:B------:R-:W-:Y:S05]  /*0140*/  @!P1 EXIT ;  /* 0x000000000000994d */ /* 0x000fea0003800000 */
[----:B0-----:R-:W0:Y:S01]  /*0150*/  LDC.64 R2, c[0x0][0x388] ;  /* 0x0000e200ff027b82 */ /* 0x001e220000000a00 */
[----:B------:R-:W-:-:S04]  /*0160*/  LEA.HI R0, R8, R8, RZ, 0x1 ;  /* 0x0000000808007211 */ /* 0x000fc800078f08ff */
[----:B------:R-:W-:-:S03]  /*0170*/  SHF.R.S32.HI R0, RZ, 0x1, R0 ;  /* 0x00000001ff007819 */ /* 0x000fc60000011400 */
[----:B------:R-:W1:Y:S01]  /*0180*/  LDC.64 R6, c[0x0][0x388] ;  /* 0x0000e200ff067b82 */ /* 0x000e620000000a00 */
[----:B0-----:R-:W-:-:S07]  /*0190*/  IMAD.WIDE R4, R9, 0x4, R2 ;  /* 0x0000000409047825 */ /* 0x001fce00078e0202 */
.L_x_25:
[----:B------:R-:W-:Y:S01]  /*01a0*/  ISETP.GE.U32.AND P0, PT, R9, R0, PT ;  /* 0x000000000900720c */ /* 0x000fe20003f06070 */
[----:B------:R-:W-:-:S12]  /*01b0*/  BSSY.RECONVERGENT B0, `(.L_x_23) ;  /* 0x0000008000007945 */ /* 0x000fd80003800200 */
[----:B0-----:R-:W-:Y:S05]  /*01c0*/  @P0 BRA `(.L_x_24) ;  /* 0x0000000000180947 */ /* 0x001fea0003800000 */
[----:B------:R-:W-:Y:S01]  /*01d0*/  IMAD.IADD R3, R9, 0x1, R0 ;  /* 0x0000000109037824 */ /* 0x000fe200078e0200 */
[----:B------:R-:W2:Y:S03]  /*01e0*/  LDG.E R11, desc[UR4][R4.64] ;  /* 0x00000004040b7981 */ /* 0x000ea6000c1e1900 */
[----:B-1----:R-:W-:-:S06]  /*01f0*/  IMAD.WIDE.U32 R2, R3, 0x4, R6 ;  /* 0x0000000403027825 */ /* 0x002fcc00078e0006 */
[----:B------:R-:W2:Y:S02]  /*0200*/  LDG.E R2, desc[UR4][R2.64] ;  /* 0x0000000402027981 */ /* 0x000ea4000c1e1900 */
[----:B--2---:R-:W-:-:S05]  /*0210*/  FMNMX R11, R2, R11, PT ;  /* 0x0000000b020b7209 */ /* 0x004fca0003800000 */
[----:B------:R0:W-:Y:S02]  /*0220*/  STG.E desc[UR4][R4.64], R11 ;  /* 0x0000000b04007986 */ /* 0x0001e4000c101904 */
.L_x_24:
[----:B------:R-:W-:Y:S05]  /*0230*/  BSYNC.RECONVERGENT B0 ;  /* 0x0000000000007941 */ /* 0x000fea0003800200 */
.L_x_23:
[----:B------:R-:W-:Y:S01]  /*0240*/  BAR.SYNC.DEFER_BLOCKING 0x0 ;  /* 0x0000000000007b1d */ /* 0x000fe20000010000 */
[----:B------:R-:W-:Y:S02]  /*0250*/  ISETP.GT.U32.AND P0, PT, R0, 0x1, PT ;  /* 0x000000010000780c */ /* 0x000fe40003f04070 */
[----:B------:R-:W-:-:S11]  /*0260*/  SHF.R.U32.HI R0, RZ, 0x1, R0 ;  /* 0x00000001ff007819 */ /* 0x000fd60000011600 */
[----:B------:R-:W-:Y:S05]  /*0270*/  @P0 BRA `(.L_x_25) ;  /* 0xfffffffc00c80947 */ /* 0x000fea000383ffff */
[----:B------:R-:W-:Y:S05]  /*0280*/  EXIT ;  /* 0x000000000000794d */ /* 0x000fea0003800000 */
.L_x_26:
        /* <DEDUP_REMOVED lines=15> */
.L_x_36:


//--------------------- .text._Z9maxReducePKfPfi  --------------------------
	.section	.text._Z9maxReducePKfPfi,"ax",@progbits
	.align	128
        .global         _Z9maxReducePKfPfi
        .type           _Z9maxReducePKfPfi,@function
        .size           _Z9maxReducePKfPfi,(.L_x_37 - _Z9maxReducePKfPfi)
        .other          _Z9maxReducePKfPfi,@"STO_CUDA_ENTRY STV_DEFAULT"
_Z9maxReducePKfPfi:
.text._Z9maxReducePKfPfi:
        /* <DEDUP_REMOVED lines=18> */
.L_x_28:
[----:B------:R-:W-:Y:S05]  /*0120*/  BSYNC.RECONVERGENT B0 ;  /* 0x0000000000007941 */ /* 0x000fea0003800200 */
.L_x_27:
[----:B------:R-:W-:Y:S06]  /*0130*/  BAR.SYNC.DEFER_BLOCKING 0x0 ;  /* 0x0000000000007b1d */ /* 0x000fec0000010000 */
[----:B------:R-:W-:Y:S05]  /*0140*/  @!P1 EXIT ;  /* 0x000000000000994d */ /* 0x000fea0003800000 */
[----:B0-----:R-:W0:Y:S01]  /*0150*/  LDC.64 R2, c[0x0][0x388] ;  /* 0x0000e200ff027b82 */ /* 0x001e220000000a00 */
[----:B------:R-:W-:-:S04]  /*0160*/  LEA.HI R0, R8, R8, RZ, 0x1 ;  /* 0x0000000808007211 */ /* 0x000fc800078f08ff */
[----:B------:R-:W-:-:S03]  /*0170*/  SHF.R.S32.HI R0, RZ, 0x1, R0 ;  /* 0x00000001ff007819 */ /* 0x000fc60000011400 */
[----:B------:R-:W1:Y:S01]  /*0180*/  LDC.64 R6, c[0x0][0x388] ;  /* 0x0000e200ff067b82 */ /* 0x000e620000000a00 */
[----:B0-----:R-:W-:-:S07]  /*0190*/  IMAD.WIDE R4, R9, 0x4, R2 ;  /* 0x0000000409047825 */ /* 0x001fce00078e0202 */
.L_x_31:
[----:B------:R-:W-:Y:S01]  /*01a0*/  ISETP.GE.U32.AND P0, PT, R9, R0, PT ;  /* 0x000000000900720c */ /* 0x000fe20003f06070 */
[----:B------:R-:W-:-:S12]  /*01b0*/  BSSY.RECONVERGENT B0, `(.L_x_29) ;  /* 0x0000008000007945 */ /* 0x000fd80003800200 */
[----:B0-----:R-:W-:Y:S05]  /*01c0*/  @P0 BRA `(.L_x_30) ;  /* 0x0000000000180947 */ /* 0x001fea0003800000 */
[----:B------:R-:W-:Y:S01]  /*01d0*/  IMAD.IADD R3, R9, 0x1, R0 ;  /* 0x0000000109037824 */ /* 0x000fe200078e0200 */
[----:B------:R-:W2:Y:S03]  /*01e0*/  LDG.E R11, desc[UR4][R4.64] ;  /* 0x00000004040b7981 */ /* 0x000ea6000c1e1900 */
[----:B-1----:R-:W-:-:S06]  /*01f0*/  IMAD.WIDE.U32 R2, R3, 0x4, R6 ;  /* 0x0000000403027825 */ /* 0x002fcc00078e0006 */
[----:B------:R-:W2:Y:S02]  /*0200*/  LDG.E R2, desc[UR4][R2.64] ;  /* 0x0000000402027981 */ /* 0x000ea4000c1e1900 */
[----:B--2---:R-:W-:-:S05]  /*0210*/  FMNMX R11, R2, R11, !PT ;  /* 0x0000000b020b7209 */ /* 0x004fca0007800000 */
[----:B------:R0:W-:Y:S02]  /*0220*/  STG.E desc[UR4][R4.64], R11 ;  /* 0x0000000b04007986 */ /* 0x0001e4000c101904 */
.L_x_30:
[----:B------:R-:W-:Y:S05]  /*0230*/  BSYNC.RECONVERGENT B0 ;  /* 0x0000000000007941 */ /* 0x000fea0003800200 */
.L_x_29:
[----:B------:R-:W-:Y:S01]  /*0240*/  BAR.SYNC.DEFER_BLOCKING 0x0 ;  /* 0x0000000000007b1d */ /* 0x000fe20000010000 */
[----:B------:R-:W-:Y:S02]  /*0250*/  ISETP.GT.U32.AND P0, PT, R0, 0x1, PT ;  /* 0x000000010000780c */ /* 0x000fe40003f04070 */
[----:B------:R-:W-:-:S11]  /*0260*/  SHF.R.U32.HI R0, RZ, 0x1, R0 ;  /* 0x00000001ff007819 */ /* 0x000fd60000011600 */
[----:B------:R-:W-:Y:S05]  /*0270*/  @P0 BRA `(.L_x_31) ;  /* 0xfffffffc00c80947 */ /* 0x000fea000383ffff */
[----:B------:R-:W-:Y:S05]  /*0280*/  EXIT ;  /* 0x000000000000794d */ /* 0x000fea0003800000 */
.L_x_32:
        /* <DEDUP_REMOVED lines=15> */
.L_x_37:


//--------------------- .nv.shared._Z13exclusiveScanPji --------------------------
	.section	.nv.shared._Z13exclusiveScanPji,"aw",@nobits
	.sectionflags	@""
	.align	16
	.zero		1024


//--------------------- .nv.shared.reserved.0     --------------------------
	.section	.nv.shared.reserved.0,"aw",@nobits
	.weak		__nv_reservedSMEM_offset_0_alias
	.size		__nv_reservedSMEM_offset_0_alias, 0, 64
	.other		__nv_reservedSMEM_offset_0_alias,@"STO_CUDA_RESERVED_SHARED STV_DEFAULT"
__nv_reservedSMEM_offset_0_alias:
	.zero		0
	.zero		64


//--------------------- .nv.shared._Z9histogramPKfPjiiff --------------------------
	.section	.nv.shared._Z9histogramPKfPjiiff,"aw",@nobits
	.sectionflags	@""
	.align	16
	.zero		1024


//--------------------- .nv.shared._Z9minReducePKfPfi --------------------------
	.section	.nv.shared._Z9minReducePKfPfi,"aw",@nobits
	.sectionflags	@""
	.align	16
	.zero		1024


//--------------------- .nv.shared._Z9maxReducePKfPfi --------------------------
	.section	.nv.shared._Z9maxReducePKfPfi,"aw",@nobits
	.sectionflags	@""
	.align	16
	.zero		1024


//--------------------- .nv.constant0._Z13exclusiveScanPji --------------------------
	.section	.nv.constant0._Z13exclusiveScanPji,"a",@progbits
	.sectionflags	@""
	.align	4
.nv.constant0._Z13exclusiveScanPji:
	.zero		908


//--------------------- .nv.constant0._Z9histogramPKfPjiiff --------------------------
	.section	.nv.constant0._Z9histogramPKfPjiiff,"a",@progbits
	.sectionflags	@""
	.align	4
.nv.constant0._Z9histogramPKfPjiiff:
	.zero		928


//--------------------- .nv.constant0._Z9minReducePKfPfi --------------------------
	.section	.nv.constant0._Z9minReducePKfPfi,"a",@progbits
	.sectionflags	@""
	.align	4
.nv.constant0._Z9minReducePKfPfi:
	.zero		916


//--------------------- .nv.constant0._Z9maxReducePKfPfi --------------------------
	.section	.nv.constant0._Z9maxReducePKfPfi,"a",@progbits
	.sectionflags	@""
	.align	4
.nv.constant0._Z9maxReducePKfPfi:
	.zero		916


//--------------------- SYMBOLS --------------------------

	.type		.nv.reservedSmem.offset0,@object
	.size		.nv.reservedSmem.offset0,0x4
	.type		.nv.reservedSmem.cap,@object
	.size		.nv.reservedSmem.cap,0x4
